//
// Generated by NVIDIA NVVM Compiler
//
// Compiler Build ID: CL-36424714
// Cuda compilation tools, release 13.0, V13.0.88
// Based on NVVM 20.0.0
//

.version 9.0
.target sm_100
.address_size 64

	// .globl	_Z5printm
.extern .func  (.param .b32 func_retval0) vprintf
(
	.param .b64 vprintf_param_0,
	.param .b64 vprintf_param_1
)
;
.global .align 1 .b8 $str[67] = {105, 110, 100, 101, 120, 58, 32, 37, 100, 44, 32, 98, 108, 111, 99, 107, 73, 100, 120, 58, 32, 37, 100, 44, 32, 116, 104, 114, 101, 97, 100, 73, 100, 120, 58, 32, 37, 100, 44, 32, 98, 108, 111, 99, 107, 68, 105, 109, 58, 32, 37, 100, 44, 32, 103, 114, 105, 100, 68, 105, 109, 58, 32, 37, 100, 10};

.visible .entry _Z5printm(
	.param .u64 _Z5printm_param_0
)
{
	.local .align 8 .b8 	__local_depot0[24];
	.reg .b64 	%SP;
	.reg .b64 	%SPL;
	.reg .pred 	%p<3>;
	.reg .b32 	%r<12>;
	.reg .b64 	%rd<9>;

	mov.u64 	%SPL, __local_depot0;
	cvta.local.u64 	%SP, %SPL;
	ld.param.u64 	%rd2, [_Z5printm_param_0];
	mov.u32 	%r1, %ctaid.x;
	mov.u32 	%r2, %ntid.x;
	mov.u32 	%r3, %tid.x;
	mad.lo.s32 	%r11, %r1, %r2, %r3;
	cvt.s64.s32 	%rd3, %r11;
	setp.le.u64 	%p1, %rd2, %rd3;
	@%p1 bra 	$L__BB0_3;
	add.u64 	%rd4, %SP, 0;
	add.u64 	%rd1, %SPL, 0;
	mov.u32 	%r5, %nctaid.x;
	mul.lo.s32 	%r6, %r2, %r5;
	mov.u64 	%rd5, $str;
$L__BB0_2:
	st.local.v2.u32 	[%rd1], {%r11, %r1};
	st.local.v2.u32 	[%rd1+8], {%r3, %r2};
	st.local.u32 	[%rd1+16], %r5;
	cvta.global.u64 	%rd6, %rd5;
	{ // callseq 0, 0
	.param .b64 param0;
	st.param.b64 	[param0], %rd6;
	.param .b64 param1;
	st.param.b64 	[param1], %rd4;
	.param .b32 retval0;
	call.uni (retval0), 
	vprintf, 
	(
	param0, 
	param1
	);
	ld.param.b32 	%r9, [retval0];
	} // callseq 0
	add.s32 	%r11, %r11, %r6;
	cvt.s64.s32 	%rd8, %r11;
	setp.gt.u64 	%p2, %rd2, %rd8;
	@%p2 bra 	$L__BB0_2;
$L__BB0_3:
	ret;

}


// ===== COMPILED SASS (sm_100) =====

	.target	sm_100

	.elftype	@"ET_EXEC"


//--------------------- .note.nv.tkinfo           --------------------------
	.section	.note.nv.tkinfo,"",@"SHT_NOTE"
	.sectionflags	@"SHF_NOTE_NV_TKINFO"
	.tkinfo
        /*0018*/ 	.word	0x00000002
        /*0030*/ 	.string	""
        /*0030*/ 	.string	"ptxas"
        /*0030*/ 	.string	"Cuda compilation tools, release 13.0, V13.0.88"
        /*0030*/ 	.string	"Build cuda_13.0.r13.0/compiler.36424714_0"
        /*0030*/ 	.string	"-arch sm_100 -m 64 "



//--------------------- .note.nv.cuinfo           --------------------------
	.section	.note.nv.cuinfo,"",@"SHT_NOTE"
	.sectionflags	@"SHF_NOTE_NV_CUINFO"
        /*0018*/ 	.short	0x0002
        /*001a*/ 	.short	0x0064
        /*001c*/ 	.short	0x0082
	.zero		2


//--------------------- .nv.info                  --------------------------
	.section	.nv.info,"",@"SHT_CUDA_INFO"
	.align	4


	//----- nvinfo : EIATTR_REGCOUNT
	.align		4
        /*0000*/ 	.byte	0x04, 0x2f
        /*0002*/ 	.short	(.L_2 - .L_1)
	.align		4
.L_1:
        /*0004*/ 	.word	index@(_Z5printm)
        /*0008*/ 	.word	0x00000018


	//----- nvinfo : EIATTR_FRAME_SIZE
	.align		4
.L_2:
        /*000c*/ 	.byte	0x04, 0x11
        /*000e*/ 	.short	(.L_4 - .L_3)
	.align		4
.L_3:
        /*0010*/ 	.word	index@(_Z5printm)
        /*0014*/ 	.word	0x00000018


	//----- nvinfo : EIATTR_MIN_STACK_SIZE
	.align		4
.L_4:
        /*0018*/ 	.byte	0x04, 0x12
        /*001a*/ 	.short	(.L_6 - .L_5)
	.align		4
.L_5:
        /*001c*/ 	.word	index@(_Z5printm)
        /*0020*/ 	.word	0x00000018
.L_6:


//--------------------- .nv.compat                --------------------------
	.section	.nv.compat,"",@"SHT_CUDA_COMPAT_INFO"
	.align	4
        /*0000*/ 	.byte	0x02, 0x09, 0x00, 0x00, 0x02, 0x02, 0x01, 0x00, 0x02, 0x05, 0x05, 0x00, 0x03, 0x07, 0x01, 0x01
        /*0010*/ 	.byte	0x02, 0x03, 0x00, 0x00, 0x02, 0x06, 0x01, 0x00, 0x04, 0x0b, 0x08, 0x00, 0x09, 0x00, 0x00, 0x00
        /*0020*/ 	.byte	0x00, 0x00, 0x00, 0x00


//--------------------- .nv.info._Z5printm        --------------------------
	.section	.nv.info._Z5printm,"",@"SHT_CUDA_INFO"
	.sectionflags	@""
	.align	4


	//----- nvinfo : EIATTR_CUDA_API_VERSION
	.align		4
        /*0000*/ 	.byte	0x04, 0x37
        /*0002*/ 	.short	(.L_8 - .L_7)
.L_7:
        /*0004*/ 	.word	0x00000082


	//----- nvinfo : EIATTR_KPARAM_INFO
	.align		4
.L_8:
        /*0008*/ 	.byte	0x04, 0x17
        /*000a*/ 	.short	(.L_10 - .L_9)
.L_9:
        /*000c*/ 	.word	0x00000000
        /*0010*/ 	.short	0x0000
        /*0012*/ 	.short	0x0000
        /*0014*/ 	.byte	0x00, 0xf0, 0x21, 0x00


	//----- nvinfo : EIATTR_SPARSE_MMA_MASK
	.align		4
.L_10:
        /*0018*/ 	.byte	0x03, 0x50
        /*001a*/ 	.short	0x0000


	//----- nvinfo : EIATTR_MAXREG_COUNT
	.align		4
        /*001c*/ 	.byte	0x03, 0x1b
        /*001e*/ 	.short	0x00ff


	//----- nvinfo : EIATTR_EXTERNS
	.align		4
        /*0020*/ 	.byte	0x04, 0x0f
        /*0022*/ 	.short	(.L_12 - .L_11)


	//   ....[0]....
	.align		4
.L_11:
        /*0024*/ 	.word	index@(vprintf)


	//----- nvinfo : EIATTR_MERCURY_ISA_VERSION
	.align		4
.L_12:
        /*0028*/ 	.byte	0x03, 0x5f
        /*002a*/ 	.short	0x0101


	//----- nvinfo : EIATTR_VRC_CTA_INIT_COUNT
	.align		4
        /*002c*/ 	.byte	0x02, 0x4a
	.zero		1
	.zero		1


	//----- nvinfo : EIATTR_SYSCALL_OFFSETS
	.align		4
        /*0030*/ 	.byte	0x04, 0x46
        /*0032*/ 	.short	(.L_14 - .L_13)


	//   ....[0]....
.L_13:
        /*0034*/ 	.word	0x00000200


	//----- nvinfo : EIATTR_EXIT_INSTR_OFFSETS
	.align		4
.L_14:
        /*0038*/ 	.byte	0x04, 0x1c
        /*003a*/ 	.short	(.L_16 - .L_15)


	//   ....[0]....
.L_15:
        /*003c*/ 	.word	0x000000f0


	//   ....[1]....
        /*0040*/ 	.word	0x00000260


	//----- nvinfo : EIATTR_CRS_STACK_SIZE
	.align		4
.L_16:
        /*0044*/ 	.byte	0x04, 0x1e
        /*0046*/ 	.short	(.L_18 - .L_17)
.L_17:
        /*0048*/ 	.word	0x00000000


	//----- nvinfo : EIATTR_CBANK_PARAM_SIZE
	.align		4
.L_18:
        /*004c*/ 	.byte	0x03, 0x19
        /*004e*/ 	.short	0x0008


	//----- nvinfo : EIATTR_PARAM_CBANK
	.align		4
        /*0050*/ 	.byte	0x04, 0x0a
        /*0052*/ 	.short	(.L_20 - .L_19)
	.align		4
.L_19:
        /*0054*/ 	.word	index@(.nv.constant0._Z5printm)
        /*0058*/ 	.short	0x0380
        /*005a*/ 	.short	0x0008


	//----- nvinfo : EIATTR_SW_WAR
	.align		4
.L_20:
        /*005c*/ 	.byte	0x04, 0x36
        /*005e*/ 	.short	(.L_22 - .L_21)
.L_21:
        /*0060*/ 	.word	0x00000008
.L_22:


//--------------------- .nv.callgraph             --------------------------
	.section	.nv.callgraph,"",@"SHT_CUDA_CALLGRAPH"
	.align	4
	.sectionentsize	8
	.align		4
        /*0000*/ 	.word	0x00000000
	.align		4
        /*0004*/ 	.word	0xffffffff
	.align		4
        /*0008*/ 	.word	index@(_Z5printm)
	.align		4
        /*000c*/ 	.word	index@(vprintf)
	.align		4
        /*0010*/ 	.word	0x00000000
	.align		4
        /*0014*/ 	.word	0xfffffffe
	.align		4
        /*0018*/ 	.word	0x00000000
	.align		4
        /*001c*/ 	.word	0xfffffffd
	.align		4
        /*0020*/ 	.word	0x00000000
	.align		4
        /*0024*/ 	.word	0xfffffffc


//--------------------- .nv.constant4             --------------------------
	.section	.nv.constant4,"a",@progbits
	.align	8
	.align		8
.nv.constant4:
        /*0000*/ 	.dword	vprintf
	.align		8
        /*0008*/ 	.dword	$str


//--------------------- .text._Z5printm           --------------------------
	.section	.text._Z5printm,"ax",@progbits
	.align	128
        .global         _Z5printm
        .type           _Z5printm,@function
        .size           _Z5printm,(.L_x_3 - _Z5printm)
        .other          _Z5printm,@"STO_CUDA_ENTRY STV_DEFAULT"
_Z5printm:
.text._Z5printm:
[----:B------:R-:W0:Y:S01]  /*0000*/  LDC R1, c[0x0][0x37c] ;  /* 0x0000df00ff017b82 */ /* 0x000e220000000800 */
[----:B------:R-:W1:Y:S01]  /*0010*/  S2R R17, SR_CTAID.X ;  /* 0x0000000000117919 */ /* 0x000e620000002500 */
[----:B------:R-:W2:Y:S01]  /*0020*/  LDCU UR5, c[0x0][0x2fc] ;  /* 0x00005f80ff0577ac */ /* 0x000ea20008000800 */
[----:B0-----:R-:W-:Y:S01]  /*0030*/  VIADD R1, R1, 0xffffffe8 ;  /* 0xffffffe801017836 */ /* 0x001fe20000000000 */
[----:B------:R-:W1:Y:S01]  /*0040*/  S2R R2, SR_TID.X ;  /* 0x0000000000027919 */ /* 0x000e620000002100 */
[----:B------:R-:W1:Y:S03]  /*0050*/  LDCU UR39, c[0x0][0x360] ;  /* 0x00006c00ff2777ac */ /* 0x000e660008000800 */
[----:B------:R-:W-:Y:S01]  /*0060*/  R2UR UR36, R1 ;  /* 0x00000000012472ca */ /* 0x000fe200000e0000 */
[----:B------:R-:W0:Y:S01]  /*0070*/  LDCU.64 UR6, c[0x0][0x380] ;  /* 0x00007000ff0677ac */ /* 0x000e220008000a00 */
[----:B------:R-:W3:Y:S11]  /*0080*/  LDCU UR4, c[0x0][0x2f8] ;  /* 0x00005f00ff0477ac */ /* 0x000ef60008000800 */
[----:B---3--:R-:W-:-:S04]  /*0090*/  UIADD3 UR36, UP0, UPT, UR36, UR4, URZ ;  /* 0x0000000424247290 */ /* 0x008fc8000ff1e0ff */
[----:B--2---:R-:W-:Y:S01]  /*00a0*/  UIADD3.X UR37, UPT, UPT, URZ, UR5, URZ, UP0, !UPT ;  /* 0x00000005ff257290 */ /* 0x004fe200087fe4ff */
[----:B-1----:R-:W-:-:S05]  /*00b0*/  IMAD R16, R17, UR39, R2 ;  /* 0x0000002711107c24 */ /* 0x002fca000f8e0202 */
[----:B0-----:R-:W-:Y:S02]  /*00c0*/  ISETP.GE.U32.AND P0, PT, R16, UR6, PT ;  /* 0x0000000610007c0c */ /* 0x001fe4000bf06070 */
[----:B------:R-:W-:-:S04]  /*00d0*/  SHF.R.S32.HI R0, RZ, 0x1f, R16 ;  /* 0x0000001fff007819 */ /* 0x000fc80000011410 */
[----:B------:R-:W-:-:S13]  /*00e0*/  ISETP.GE.U32.AND.EX P0, PT, R0, UR7, PT, P0 ;  /* 0x0000000700007c0c */ /* 0x000fda000bf06100 */
[----:B------:R-:W-:Y:S05]  /*00f0*/  @P0 EXIT ;  /* 0x000000000000094d */ /* 0x000fea0003800000 */
[----:B------:R-:W0:Y:S01]  /*0100*/  LDCU UR40, c[0x0][0x370] ;  /* 0x00006e00ff2877ac */ /* 0x000e220008000800 */
[----:B------:R-:W1:Y:S01]  /*0110*/  LDCU.64 UR42, c[0x0][0x380] ;  /* 0x00007000ff2a77ac */ /* 0x000e620008000a00 */
[----:B0-----:R-:W-:-:S12]  /*0120*/  UIMAD UR38, UR39, UR40, URZ ;  /* 0x00000028272672a4 */ /* 0x001fd8000f8e02ff */
.L_x_1:
[----:B------:R-:W-:Y:S01]  /*0130*/  IMAD.U32 R3, RZ, RZ, UR39 ;  /* 0x00000027ff037e24 */ /* 0x000fe2000f8e00ff */
[----:B------:R-:W-:Y:S01]  /*0140*/  MOV R0, 0x0 ;  /* 0x0000000000007802 */ /* 0x000fe20000000f00 */
[----:B------:R-:W-:Y:S01]  /*0150*/  IMAD.U32 R10, RZ, RZ, UR40 ;  /* 0x00000028ff0a7e24 */ /* 0x000fe2000f8e00ff */
[----:B------:R0:W-:Y:S01]  /*0160*/  STL.64 [R1], R16 ;  /* 0x0000001001007387 */ /* 0x0001e20000100a00 */
[----:B------:R-:W2:Y:S01]  /*0170*/  LDCU.64 UR4, c[0x4][0x8] ;  /* 0x01000100ff0477ac */ /* 0x000ea20008000a00 */
[----:B------:R0:W3:Y:S01]  /*0180*/  LDC.64 R8, c[0x4][R0] ;  /* 0x0100000000087b82 */ /* 0x0000e20000000a00 */
[----:B------:R-:W-:Y:S01]  /*0190*/  IMAD.U32 R6, RZ, RZ, UR36 ;  /* 0x00000024ff067e24 */ /* 0x000fe2000f8e00ff */
[----:B------:R0:W-:Y:S01]  /*01a0*/  STL.64 [R1+0x8], R2 ;  /* 0x0000080201007387 */ /* 0x0001e20000100a00 */
[----:B------:R-:W-:-:S03]  /*01b0*/  IMAD.U32 R7, RZ, RZ, UR37 ;  /* 0x00000025ff077e24 */ /* 0x000fc6000f8e00ff */
[----:B------:R0:W-:Y:S01]  /*01c0*/  STL [R1+0x10], R10 ;  /* 0x0000100a01007387 */ /* 0x0001e20000100800 */
[----:B--2---:R-:W-:Y:S02]  /*01d0*/  IMAD.U32 R4, RZ, RZ, UR4 ;  /* 0x00000004ff047e24 */ /* 0x004fe4000f8e00ff */
[----:B0-----:R-:W-:-:S07]  /*01e0*/  IMAD.U32 R5, RZ, RZ, UR5 ;  /* 0x00000005ff057e24 */ /* 0x001fce000f8e00ff */
[----:B------:R-:W-:-:S07]  /*01f0*/  LEPC R20, `(.L_x_0) ;  /* 0x000000001014794e */ /* 0x000fce0000000000 */
[----:B-1-3--:R-:W-:Y:S05]  /*0200*/  CALL.ABS.NOINC R8 ;  /* 0x0000000008007343 */ /* 0x00afea0003c00000 */
.L_x_0:
[----:B------:R-:W-:-:S05]  /*0210*/  VIADD R16, R16, UR38 ;  /* 0x0000002610107c36 */ /* 0x000fca0008000000 */
[----:B------:R-:W-:Y:S02]  /*0220*/  ISETP.GE.U32.AND P0, PT, R16, UR42, PT ;  /* 0x0000002a10007c0c */ /* 0x000fe4000bf06070 */
[----:B------:R-:W-:-:S04]  /*0230*/  SHF.R.S32.HI R0, RZ, 0x1f, R16 ;  /* 0x0000001fff007819 */ /* 0x000fc80000011410 */
[----:B------:R-:W-:-:S13]  /*0240*/  ISETP.GE.U32.AND.EX P0, PT, R0, UR43, PT, P0 ;  /* 0x0000002b00007c0c */ /* 0x000fda000bf06100 */
[----:B------:R-:W-:Y:S05]  /*0250*/  @!P0 BRA `(.L_x_1) ;  /* 0xfffffffc00b48947 */ /* 0x000fea000383ffff */
[----:B------:R-:W-:Y:S05]  /*0260*/  EXIT ;  /* 0x000000000000794d */ /* 0x000fea0003800000 */
.L_x_2:
[----:B------:R-:W-:-:S00]  /*0270*/  BRA `(.L_x_2) ;  /* 0xfffffffc00fc7947 */ /* 0x000fc0000383ffff */
[----:B------:R-:W-:-:S00]  /*0280*/  NOP ;  /* 0x0000000000007918 */ /* 0x000fc00000000000 */
[----:B------:R-:W-:-:S00]  /*0290*/  NOP ;  /* 0x0000000000007918 */ /* 0x000fc00000000000 */
[----:B------:R-:W-:-:S00]  /*02a0*/  NOP ;  /* 0x0000000000007918 */ /* 0x000fc00000000000 */
[----:B------:R-:W-:-:S00]  /*02b0*/  NOP ;  /* 0x0000000000007918 */ /* 0x000fc00000000000 */
[----:B------:R-:W-:-:S00]  /*02c0*/  NOP ;  /* 0x0000000000007918 */ /* 0x000fc00000000000 */
[----:B------:R-:W-:-:S00]  /*02d0*/  NOP ;  /* 0x0000000000007918 */ /* 0x000fc00000000000 */
[----:B------:R-:W-:-:S00]  /*02e0*/  NOP ;  /* 0x0000000000007918 */ /* 0x000fc00000000000 */
[----:B------:R-:W-:-:S00]  /*02f0*/  NOP ;  /* 0x0000000000007918 */ /* 0x000fc00000000000 */
.L_x_3:


//--------------------- .nv.global.init           --------------------------
	.section	.nv.global.init,"aw",@progbits
.nv.global.init:
	.type		$str,@object
	.size		$str,(.L_0 - $str)
$str:
        /*0000*/ 	.byte	0x69, 0x6e, 0x64, 0x65, 0x78, 0x3a, 0x20, 0x25, 0x64, 0x2c, 0x20, 0x62, 0x6c, 0x6f, 0x63, 0x6b
        /*0010*/ 	.byte	0x49, 0x64, 0x78, 0x3a, 0x20, 0x25, 0x64, 0x2c, 0x20, 0x74, 0x68, 0x72, 0x65, 0x61, 0x64, 0x49
        /*0020*/ 	.byte	0x64, 0x78, 0x3a, 0x20, 0x25, 0x64, 0x2c, 0x20, 0x62, 0x6c, 0x6f, 0x63, 0x6b, 0x44, 0x69, 0x6d
        /*0030*/ 	.byte	0x3a, 0x20, 0x25, 0x64, 0x2c, 0x20, 0x67, 0x72, 0x69, 0x64, 0x44, 0x69, 0x6d, 0x3a, 0x20, 0x25
        /*0040*/ 	.byte	0x64, 0x0a, 0x00
.L_0:


//--------------------- .nv.shared.reserved.0     --------------------------
	.section	.nv.shared.reserved.0,"aw",@nobits
	.weak		__nv_reservedSMEM_offset_0_alias
	.size		__nv_reservedSMEM_offset_0_alias, 0, 64
	.other		__nv_reservedSMEM_offset_0_alias,@"STO_CUDA_RESERVED_SHARED STV_DEFAULT"
__nv_reservedSMEM_offset_0_alias:
	.zero		0
	.zero		64


//--------------------- .nv.constant0._Z5printm   --------------------------
	.section	.nv.constant0._Z5printm,"a",@progbits
	.sectionflags	@""
	.align	4
.nv.constant0._Z5printm:
	.zero		904


//--------------------- SYMBOLS --------------------------

	.type		.nv.reservedSmem.offset0,@object
	.size		.nv.reservedSmem.offset0,0x4
	.type		vprintf,@function
